	.headerflags	@"EF_CUDA_TEXMODE_UNIFIED EF_CUDA_64BIT_ADDRESS EF_CUDA_ACCELERATORS EF_CUDA_SM90 EF_CUDA_VIRTUAL_SM(EF_CUDA_SM90)"
	.elftype	@"ET_EXEC"


//--------------------- .nv.info                  --------------------------
	.section	.nv.info,"",@"SHT_CUDA_INFO"
	.align	4


	//----- nvinfo : EIATTR_REGCOUNT
	.align		4
        /*0000*/ 	.byte	0x04, 0x2f
        /*0002*/ 	.short	(.L_1 - .L_0)
	.align		4
.L_0:
        /*0004*/ 	.word	index@(triton_poi_fused_div_0)
        /*0008*/ 	.word	0x00000008


	//----- nvinfo : EIATTR_MIN_STACK_SIZE
	.align		4
.L_1:
        /*000c*/ 	.byte	0x04, 0x12
        /*000e*/ 	.short	(.L_3 - .L_2)
	.align		4
.L_2:
        /*0010*/ 	.word	index@(triton_poi_fused_div_0)
        /*0014*/ 	.word	0x00000000


	//----- nvinfo : EIATTR_FRAME_SIZE
	.align		4
.L_3:
        /*0018*/ 	.byte	0x04, 0x11
        /*001a*/ 	.short	(.L_5 - .L_4)
	.align		4
.L_4:
        /*001c*/ 	.word	index@(triton_poi_fused_div_0)
        /*0020*/ 	.word	0x00000000


	//----- nvinfo : EIATTR_MIN_STACK_SIZE
	.align		4
.L_5:
        /*0024*/ 	.byte	0x04, 0x12
        /*0026*/ 	.short	(.L_7 - .L_6)
	.align		4
.L_6:
        /*0028*/ 	.word	index@(triton_poi_fused_div_0)
        /*002c*/ 	.word	0x00000000
.L_7:


//--------------------- .nv.info.triton_poi_fused_div_0 --------------------------
	.section	.nv.info.triton_poi_fused_div_0,"",@"SHT_CUDA_INFO"
	.sectionflags	@""
	.align	4


	//----- nvinfo : EIATTR_CUDA_API_VERSION
	.align		4
        /*0000*/ 	.byte	0x04, 0x37
        /*0002*/ 	.short	(.L_9 - .L_8)
.L_8:
        /*0004*/ 	.word	0x0000007c


	//----- nvinfo : EIATTR_KPARAM_INFO
	.align		4
.L_9:
        /*0008*/ 	.byte	0x04, 0x17
        /*000a*/ 	.short	(.L_11 - .L_10)
.L_10:
        /*000c*/ 	.word	0x00000000
        /*0010*/ 	.short	0x0001
        /*0012*/ 	.short	0x0008
        /*0014*/ 	.byte	0x00, 0xf0, 0x11, 0x00


	//----- nvinfo : EIATTR_KPARAM_INFO
	.align		4
.L_11:
        /*0018*/ 	.byte	0x04, 0x17
        /*001a*/ 	.short	(.L_13 - .L_12)
.L_12:
        /*001c*/ 	.word	0x00000000
        /*0020*/ 	.short	0x0000
        /*0022*/ 	.short	0x0000
        /*0024*/ 	.byte	0x00, 0xf4, 0x21, 0x00


	//----- nvinfo : EIATTR_SPARSE_MMA_MASK
	.align		4
.L_13:
        /*0028*/ 	.byte	0x03, 0x50
        /*002a*/ 	.short	0x0000


	//----- nvinfo : EIATTR_MAXREG_COUNT
	.align		4
        /*002c*/ 	.byte	0x03, 0x1b
        /*002e*/ 	.short	0x00ff


	//----- nvinfo : EIATTR_EXIT_INSTR_OFFSETS
	.align		4
        /*0030*/ 	.byte	0x04, 0x1c
        /*0032*/ 	.short	(.L_15 - .L_14)


	//   ....[0]....
.L_14:
        /*0034*/ 	.word	0x000000f0


	//   ....[1]....
        /*0038*/ 	.word	0x00000130


	//----- nvinfo : EIATTR_REQNTID
	.align		4
.L_15:
        /*003c*/ 	.byte	0x04, 0x10
        /*003e*/ 	.short	(.L_17 - .L_16)
.L_16:
        /*0040*/ 	.word	0x00000080
        /*0044*/ 	.word	0x00000001
        /*0048*/ 	.word	0x00000001


	//----- nvinfo : EIATTR_CRS_STACK_SIZE
	.align		4
.L_17:
        /*004c*/ 	.byte	0x04, 0x1e
        /*004e*/ 	.short	(.L_19 - .L_18)
.L_18:
        /*0050*/ 	.word	0x00000000


	//----- nvinfo : EIATTR_CBANK_PARAM_SIZE
	.align		4
.L_19:
        /*0054*/ 	.byte	0x03, 0x19
        /*0056*/ 	.short	0x000c


	//----- nvinfo : EIATTR_PARAM_CBANK
	.align		4
        /*0058*/ 	.byte	0x04, 0x0a
        /*005a*/ 	.short	(.L_21 - .L_20)
	.align		4
.L_20:
        /*005c*/ 	.word	index@(.nv.constant0.triton_poi_fused_div_0)
        /*0060*/ 	.short	0x0210
        /*0062*/ 	.short	0x000c


	//----- nvinfo : EIATTR_SW_WAR
	.align		4
.L_21:
        /*0064*/ 	.byte	0x04, 0x36
        /*0066*/ 	.short	(.L_23 - .L_22)
.L_22:
        /*0068*/ 	.word	0x00000008
.L_23:


//--------------------- .nv.callgraph             --------------------------
	.section	.nv.callgraph,"",@"SHT_CUDA_CALLGRAPH"
	.align	4
	.sectionentsize	8
	.align		4
        /*0000*/ 	.word	0x00000000
	.align		4
        /*0004*/ 	.word	0xffffffff
	.align		4
        /*0008*/ 	.word	0x00000000
	.align		4
        /*000c*/ 	.word	0xfffffffe
	.align		4
        /*0010*/ 	.word	0x00000000
	.align		4
        /*0014*/ 	.word	0xfffffffd
	.align		4
        /*0018*/ 	.word	0x00000000
	.align		4
        /*001c*/ 	.word	0xfffffffc


//--------------------- .text.triton_poi_fused_div_0 --------------------------
	.section	.text.triton_poi_fused_div_0,"ax",@progbits
	.align	128
        .global         triton_poi_fused_div_0
        .type           triton_poi_fused_div_0,@function
        .size           triton_poi_fused_div_0,(.L_x_3 - triton_poi_fused_div_0)
        .other          triton_poi_fused_div_0,@"STO_CUDA_ENTRY STV_DEFAULT"
triton_poi_fused_div_0:
.text.triton_poi_fused_div_0:
[----:B------:R-:W0:Y:S02]  /*0000*/  LDC R1, c[0x0][0x28] ;  /* 0x00000a00ff017b82 */ /* 0x000e240000000800 */
[----:B------:R-:W1:Y:S01]  /*0010*/  S2R R0, SR_TID.X ;  /* 0x0000000000007919 */ /* 0x000e620000002100 */
[----:B------:R-:W2:Y:S01]  /*0020*/  LDC.64 R2, c[0x0][0x210] ;  /* 0x00008400ff027b82 */ /* 0x000ea20000000a00 */
[----:B------:R-:W-:Y:S01]  /*0030*/  ULDC.64 UR4, c[0x0][0x208] ;  /* 0x0000820000047ab9 */ /* 0x000fe20000000a00 */
[----:B------:R-:W-:Y:S01]  /*0040*/  BSSY B0, `(.L_x_0) ;  /* 0x000000a000007945 */ /* 0x000fe20003800000 */
[----:B------:R-:W3:Y:S01]  /*0050*/  S2R R5, SR_CTAID.X ;  /* 0x0000000000057919 */ /* 0x000ee20000002500 */
[----:B-1----:R-:W-:-:S04]  /*0060*/  SHF.L.U32 R0, R0, 0x1, RZ ;  /* 0x0000000100007819 */ /* 0x002fc800000006ff */
[----:B------:R-:W-:-:S04]  /*0070*/  LOP3.LUT R0, R0, 0xfe, RZ, 0xc0, !PT ;  /* 0x000000fe00007812 */ /* 0x000fc800078ec0ff */
[----:B---3--:R-:W-:-:S04]  /*0080*/  LEA R5, R5, R0, 0x8 ;  /* 0x0000000005057211 */ /* 0x008fc800078e40ff */
[C---:B------:R-:W-:Y:S01]  /*0090*/  ISETP.GE.AND P0, PT, R5.reuse, 0x100, PT ;  /* 0x000001000500780c */ /* 0x040fe20003f06270 */
[----:B--2---:R-:W-:Y:S01]  /*00a0*/  IMAD.WIDE R2, R5, 0x4, R2 ;  /* 0x0000000405027825 */ /* 0x004fe200078e0202 */
[----:B------:R-:W-:-:S11]  /*00b0*/  CS2R R4, SRZ ;  /* 0x0000000000047805 */ /* 0x000fd6000001ff00 */
[----:B------:R-:W-:Y:S05]  /*00c0*/  @P0 BRA `(.L_x_1) ;  /* 0x0000000000040947 */ /* 0x000fea0003800000 */
[----:B------:R1:W5:Y:S02]  /*00d0*/  LDG.E.64 R4, desc[UR4][R2.64] ;  /* 0x0000000402047981 */ /* 0x000364000c1e1b00 */
.L_x_1:
[----:B------:R-:W-:Y:S05]  /*00e0*/  BSYNC B0 ;  /* 0x0000000000007941 */ /* 0x000fea0003800000 */
.L_x_0:
[----:B------:R-:W-:Y:S05]  /*00f0*/  @P0 EXIT ;  /* 0x000000000000094d */ /* 0x000fea0003800000 */
[----:B-----5:R-:W-:Y:S01]  /*0100*/  FMUL R4, R4, 0.00390625 ;  /* 0x3b80000004047820 */ /* 0x020fe20000400000 */
[----:B------:R-:W-:-:S05]  /*0110*/  FMUL R5, R5, 0.00390625 ;  /* 0x3b80000005057820 */ /* 0x000fca0000400000 */
[----:B------:R-:W-:Y:S01]  /*0120*/  STG.E.64 desc[UR4][R2.64], R4 ;  /* 0x0000000402007986 */ /* 0x000fe2000c101b04 */
[----:B------:R-:W-:Y:S05]  /*0130*/  EXIT ;  /* 0x000000000000794d */ /* 0x000fea0003800000 */
.L_x_2:
[----:B------:R-:W-:-:S00]  /*0140*/  BRA `(.L_x_2) ;  /* 0xfffffffc00fc7947 */ /* 0x000fc0000383ffff */
[----:B------:R-:W-:-:S00]  /*0150*/  NOP ;  /* 0x0000000000007918 */ /* 0x000fc00000000000 */
        /* <DEDUP_REMOVED lines=10> */
.L_x_3:


//--------------------- .nv.constant0.triton_poi_fused_div_0 --------------------------
	.section	.nv.constant0.triton_poi_fused_div_0,"a",@progbits
	.sectionflags	@""
	.align	4
.nv.constant0.triton_poi_fused_div_0:
	.zero		540
